	.headerflags	@"EF_CUDA_TEXMODE_UNIFIED EF_CUDA_64BIT_ADDRESS EF_CUDA_ACCELERATORS EF_CUDA_SM90 EF_CUDA_VIRTUAL_SM(EF_CUDA_SM90)"
	.elftype	@"ET_EXEC"


//--------------------- .nv.info                  --------------------------
	.section	.nv.info,"",@"SHT_CUDA_INFO"
	.align	4


	//----- nvinfo : EIATTR_REGCOUNT
	.align		4
        /*0000*/ 	.byte	0x04, 0x2f
        /*0002*/ 	.short	(.L_3 - .L_2)
	.align		4
.L_2:
        /*0004*/ 	.word	index@(triton_poi_fused__native_batch_norm_legit_no_training_add_convolution_86)
        /*0008*/ 	.word	0x00000020


	//----- nvinfo : EIATTR_MIN_STACK_SIZE
	.align		4
.L_3:
        /*000c*/ 	.byte	0x04, 0x12
        /*000e*/ 	.short	(.L_5 - .L_4)
	.align		4
.L_4:
        /*0010*/ 	.word	index@(triton_poi_fused__native_batch_norm_legit_no_training_add_convolution_86)
        /*0014*/ 	.word	0x00000000


	//----- nvinfo : EIATTR_FRAME_SIZE
	.align		4
.L_5:
        /*0018*/ 	.byte	0x04, 0x11
        /*001a*/ 	.short	(.L_7 - .L_6)
	.align		4
.L_6:
        /*001c*/ 	.word	index@(triton_poi_fused__native_batch_norm_legit_no_training_add_convolution_86)
        /*0020*/ 	.word	0x00000000


	//----- nvinfo : EIATTR_MIN_STACK_SIZE
	.align		4
.L_7:
        /*0024*/ 	.byte	0x04, 0x12
        /*0026*/ 	.short	(.L_9 - .L_8)
	.align		4
.L_8:
        /*0028*/ 	.word	index@(triton_poi_fused__native_batch_norm_legit_no_training_add_convolution_86)
        /*002c*/ 	.word	0x00000000
.L_9:


//--------------------- .nv.info.triton_poi_fused__native_batch_norm_legit_no_training_add_convolution_86 --------------------------
	.section	.nv.info.triton_poi_fused__native_batch_norm_legit_no_training_add_convolution_86,"",@"SHT_CUDA_INFO"
	.sectionflags	@""
	.align	4


	//----- nvinfo : EIATTR_CUDA_API_VERSION
	.align		4
        /*0000*/ 	.byte	0x04, 0x37
        /*0002*/ 	.short	(.L_11 - .L_10)
.L_10:
        /*0004*/ 	.word	0x0000007c


	//----- nvinfo : EIATTR_KPARAM_INFO
	.align		4
.L_11:
        /*0008*/ 	.byte	0x04, 0x17
        /*000a*/ 	.short	(.L_13 - .L_12)
.L_12:
        /*000c*/ 	.word	0x00000000
        /*0010*/ 	.short	0x000d
        /*0012*/ 	.short	0x0068
        /*0014*/ 	.byte	0x00, 0xf0, 0x11, 0x00


	//----- nvinfo : EIATTR_KPARAM_INFO
	.align		4
.L_13:
        /*0018*/ 	.byte	0x04, 0x17
        /*001a*/ 	.short	(.L_15 - .L_14)
.L_14:
        /*001c*/ 	.word	0x00000000
        /*0020*/ 	.short	0x000c
        /*0022*/ 	.short	0x0060
        /*0024*/ 	.byte	0x00, 0xf4, 0x21, 0x00


	//----- nvinfo : EIATTR_KPARAM_INFO
	.align		4
.L_15:
        /*0028*/ 	.byte	0x04, 0x17
        /*002a*/ 	.short	(.L_17 - .L_16)
.L_16:
        /*002c*/ 	.word	0x00000000
        /*0030*/ 	.short	0x000b
        /*0032*/ 	.short	0x0058
        /*0034*/ 	.byte	0x00, 0xf4, 0x21, 0x00


	//----- nvinfo : EIATTR_KPARAM_INFO
	.align		4
.L_17:
        /*0038*/ 	.byte	0x04, 0x17
        /*003a*/ 	.short	(.L_19 - .L_18)
.L_18:
        /*003c*/ 	.word	0x00000000
        /*0040*/ 	.short	0x000a
        /*0042*/ 	.short	0x0050
        /*0044*/ 	.byte	0x00, 0xf4, 0x21, 0x00


	//----- nvinfo : EIATTR_KPARAM_INFO
	.align		4
.L_19:
        /*0048*/ 	.byte	0x04, 0x17
        /*004a*/ 	.short	(.L_21 - .L_20)
.L_20:
        /*004c*/ 	.word	0x00000000
        /*0050*/ 	.short	0x0009
        /*0052*/ 	.short	0x0048
        /*0054*/ 	.byte	0x00, 0xf4, 0x21, 0x00


	//----- nvinfo : EIATTR_KPARAM_INFO
	.align		4
.L_21:
        /*0058*/ 	.byte	0x04, 0x17
        /*005a*/ 	.short	(.L_23 - .L_22)
.L_22:
        /*005c*/ 	.word	0x00000000
        /*0060*/ 	.short	0x0008
        /*0062*/ 	.short	0x0040
        /*0064*/ 	.byte	0x00, 0xf4, 0x21, 0x00


	//----- nvinfo : EIATTR_KPARAM_INFO
	.align		4
.L_23:
        /*0068*/ 	.byte	0x04, 0x17
        /*006a*/ 	.short	(.L_25 - .L_24)
.L_24:
        /*006c*/ 	.word	0x00000000
        /*0070*/ 	.short	0x0007
        /*0072*/ 	.short	0x0038
        /*0074*/ 	.byte	0x00, 0xf4, 0x21, 0x00


	//----- nvinfo : EIATTR_KPARAM_INFO
	.align		4
.L_25:
        /*0078*/ 	.byte	0x04, 0x17
        /*007a*/ 	.short	(.L_27 - .L_26)
.L_26:
        /*007c*/ 	.word	0x00000000
        /*0080*/ 	.short	0x0006
        /*0082*/ 	.short	0x0030
        /*0084*/ 	.byte	0x00, 0xf4, 0x21, 0x00


	//----- nvinfo : EIATTR_KPARAM_INFO
	.align		4
.L_27:
        /*0088*/ 	.byte	0x04, 0x17
        /*008a*/ 	.short	(.L_29 - .L_28)
.L_28:
        /*008c*/ 	.word	0x00000000
        /*0090*/ 	.short	0x0005
        /*0092*/ 	.short	0x0028
        /*0094*/ 	.byte	0x00, 0xf4, 0x21, 0x00


	//----- nvinfo : EIATTR_KPARAM_INFO
	.align		4
.L_29:
        /*0098*/ 	.byte	0x04, 0x17
        /*009a*/ 	.short	(.L_31 - .L_30)
.L_30:
        /*009c*/ 	.word	0x00000000
        /*00a0*/ 	.short	0x0004
        /*00a2*/ 	.short	0x0020
        /*00a4*/ 	.byte	0x00, 0xf4, 0x21, 0x00


	//----- nvinfo : EIATTR_KPARAM_INFO
	.align		4
.L_31:
        /*00a8*/ 	.byte	0x04, 0x17
        /*00aa*/ 	.short	(.L_33 - .L_32)
.L_32:
        /*00ac*/ 	.word	0x00000000
        /*00b0*/ 	.short	0x0003
        /*00b2*/ 	.short	0x0018
        /*00b4*/ 	.byte	0x00, 0xf4, 0x21, 0x00


	//----- nvinfo : EIATTR_KPARAM_INFO
	.align		4
.L_33:
        /*00b8*/ 	.byte	0x04, 0x17
        /*00ba*/ 	.short	(.L_35 - .L_34)
.L_34:
        /*00bc*/ 	.word	0x00000000
        /*00c0*/ 	.short	0x0002
        /*00c2*/ 	.short	0x0010
        /*00c4*/ 	.byte	0x00, 0xf4, 0x21, 0x00


	//----- nvinfo : EIATTR_KPARAM_INFO
	.align		4
.L_35:
        /*00c8*/ 	.byte	0x04, 0x17
        /*00ca*/ 	.short	(.L_37 - .L_36)
.L_36:
        /*00cc*/ 	.word	0x00000000
        /*00d0*/ 	.short	0x0001
        /*00d2*/ 	.short	0x0008
        /*00d4*/ 	.byte	0x00, 0xf4, 0x21, 0x00


	//----- nvinfo : EIATTR_KPARAM_INFO
	.align		4
.L_37:
        /*00d8*/ 	.byte	0x04, 0x17
        /*00da*/ 	.short	(.L_39 - .L_38)
.L_38:
        /*00dc*/ 	.word	0x00000000
        /*00e0*/ 	.short	0x0000
        /*00e2*/ 	.short	0x0000
        /*00e4*/ 	.byte	0x00, 0xf4, 0x21, 0x00


	//----- nvinfo : EIATTR_SPARSE_MMA_MASK
	.align		4
.L_39:
        /*00e8*/ 	.byte	0x03, 0x50
        /*00ea*/ 	.short	0x0000


	//----- nvinfo : EIATTR_MAXREG_COUNT
	.align		4
        /*00ec*/ 	.byte	0x03, 0x1b
        /*00ee*/ 	.short	0x00ff


	//----- nvinfo : EIATTR_EXIT_INSTR_OFFSETS
	.align		4
        /*00f0*/ 	.byte	0x04, 0x1c
        /*00f2*/ 	.short	(.L_41 - .L_40)


	//   ....[0]....
.L_40:
        /*00f4*/ 	.word	0x00000580


	//   ....[1]....
        /*00f8*/ 	.word	0x000005a0


	//----- nvinfo : EIATTR_REQNTID
	.align		4
.L_41:
        /*00fc*/ 	.byte	0x04, 0x10
        /*00fe*/ 	.short	(.L_43 - .L_42)
.L_42:
        /*0100*/ 	.word	0x00000080
        /*0104*/ 	.word	0x00000001
        /*0108*/ 	.word	0x00000001


	//----- nvinfo : EIATTR_CBANK_PARAM_SIZE
	.align		4
.L_43:
        /*010c*/ 	.byte	0x03, 0x19
        /*010e*/ 	.short	0x006c


	//----- nvinfo : EIATTR_PARAM_CBANK
	.align		4
        /*0110*/ 	.byte	0x04, 0x0a
        /*0112*/ 	.short	(.L_45 - .L_44)
	.align		4
.L_44:
        /*0114*/ 	.word	index@(.nv.constant0.triton_poi_fused__native_batch_norm_legit_no_training_add_convolution_86)
        /*0118*/ 	.short	0x0210
        /*011a*/ 	.short	0x006c


	//----- nvinfo : EIATTR_SW_WAR
	.align		4
.L_45:
        /*011c*/ 	.byte	0x04, 0x36
        /*011e*/ 	.short	(.L_47 - .L_46)
.L_46:
        /*0120*/ 	.word	0x00000008
.L_47:


//--------------------- .nv.callgraph             --------------------------
	.section	.nv.callgraph,"",@"SHT_CUDA_CALLGRAPH"
	.align	4
	.sectionentsize	8
	.align		4
        /*0000*/ 	.word	0x00000000
	.align		4
        /*0004*/ 	.word	0xffffffff
	.align		4
        /*0008*/ 	.word	0x00000000
	.align		4
        /*000c*/ 	.word	0xfffffffe
	.align		4
        /*0010*/ 	.word	0x00000000
	.align		4
        /*0014*/ 	.word	0xfffffffd
	.align		4
        /*0018*/ 	.word	0x00000000
	.align		4
        /*001c*/ 	.word	0xfffffffc


//--------------------- .nv.constant4             --------------------------
	.section	.nv.constant4,"a",@progbits
	.align	8
	.align		8
.nv.constant4:
        /*0000*/ 	.dword	_$_str
	.align		8
        /*0008*/ 	.dword	_$_str_$_2


//--------------------- .text.triton_poi_fused__native_batch_norm_legit_no_training_add_convolution_86 --------------------------
	.section	.text.triton_poi_fused__native_batch_norm_legit_no_training_add_convolution_86,"ax",@progbits
	.align	128
        .global         triton_poi_fused__native_batch_norm_legit_no_training_add_convolution_86
        .type           triton_poi_fused__native_batch_norm_legit_no_training_add_convolution_86,@function
        .size           triton_poi_fused__native_batch_norm_legit_no_training_add_convolution_86,(.L_x_1 - triton_poi_fused__native_batch_norm_legit_no_training_add_convolution_86)
        .other          triton_poi_fused__native_batch_norm_legit_no_training_add_convolution_86,@"STO_CUDA_ENTRY STV_DEFAULT"
triton_poi_fused__native_batch_norm_legit_no_training_add_convolution_86:
.text.triton_poi_fused__native_batch_norm_legit_no_training_add_convolution_86:
[----:B------:R-:W0:Y:S01]  /*0000*/  LDC R1, c[0x0][0x28] ;  /* 0x00000a00ff017b82 */ /* 0x000e220000000800 */
[----:B------:R-:W1:Y:S07]  /*0010*/  S2R R8, SR_TID.X ;  /* 0x0000000000087919 */ /* 0x000e6e0000002100 */
[----:B------:R-:W2:Y:S01]  /*0020*/  LDC.64 R6, c[0x0][0x238] ;  /* 0x00008e00ff067b82 */ /* 0x000ea20000000a00 */
[----:B------:R-:W-:Y:S01]  /*0030*/  CS2R R4, SRZ ;  /* 0x0000000000047805 */ /* 0x000fe2000001ff00 */
[----:B------:R-:W-:Y:S01]  /*0040*/  ULDC.64 UR4, c[0x0][0x208] ;  /* 0x0000820000047ab9 */ /* 0x000fe20000000a00 */
[----:B------:R-:W3:Y:S05]  /*0050*/  S2R R9, SR_CTAID.X ;  /* 0x0000000000097919 */ /* 0x000eea0000002500 */
[----:B------:R-:W4:Y:S08]  /*0060*/  LDC.64 R18, c[0x0][0x258] ;  /* 0x00009600ff127b82 */ /* 0x000f300000000a00 */
[----:B------:R-:W5:Y:S08]  /*0070*/  LDC.64 R28, c[0x0][0x228] ;  /* 0x00008a00ff1c7b82 */ /* 0x000f700000000a00 */
[----:B------:R-:W5:Y:S01]  /*0080*/  LDC.64 R10, c[0x0][0x210] ;  /* 0x00008400ff0a7b82 */ /* 0x000f620000000a00 */
[----:B-1----:R-:W-:-:S07]  /*0090*/  LOP3.LUT R8, R8, 0x7f, RZ, 0xc0, !PT ;  /* 0x0000007f08087812 */ /* 0x002fce00078ec0ff */
[----:B------:R-:W1:Y:S01]  /*00a0*/  LDC.64 R12, c[0x0][0x218] ;  /* 0x00008600ff0c7b82 */ /* 0x000e620000000a00 */
[----:B---3--:R-:W-:Y:S01]  /*00b0*/  LEA R9, R9, R8, 0x7 ;  /* 0x0000000809097211 */ /* 0x008fe200078e38ff */
[----:B------:R-:W-:-:S03]  /*00c0*/  HFMA2.MMA R8, -RZ, RZ, 0, 0 ;  /* 0x00000000ff087435 */ /* 0x000fc600000001ff */
[----:B------:R-:W-:-:S03]  /*00d0*/  ISETP.GE.AND P4, PT, R9, 0x2dc0, PT ;  /* 0x00002dc00900780c */ /* 0x000fc60003f86270 */
[----:B------:R-:W3:Y:S04]  /*00e0*/  LDC.64 R26, c[0x0][0x230] ;  /* 0x00008c00ff1a7b82 */ /* 0x000ee80000000a00 */
[----:B------:R-:W-:-:S04]  /*00f0*/  IMAD.HI R0, R9, -0x4cf09cad, R8 ;  /* 0xb30f635309007827 */ /* 0x000fc800078e0208 */
[----:B------:R-:W1:Y:S01]  /*0100*/  LDC.64 R22, c[0x0][0x250] ;  /* 0x00009400ff167b82 */ /* 0x000e620000000a00 */
[----:B------:R-:W-:-:S04]  /*0110*/  SHF.R.U32.HI R3, RZ, 0x1f, R0 ;  /* 0x0000001fff037819 */ /* 0x000fc80000011600 */
[----:B------:R-:W-:-:S03]  /*0120*/  LEA.HI.SX32 R3, R0, R3, 0x19 ;  /* 0x0000000300037211 */ /* 0x000fc600078fcaff */
[----:B------:R-:W1:Y:S02]  /*0130*/  LDC.64 R14, c[0x0][0x240] ;  /* 0x00009000ff0e7b82 */ /* 0x000e640000000a00 */
[----:B------:R-:W-:-:S04]  /*0140*/  IMAD R25, R3, -0xb7, R9 ;  /* 0xffffff4903197824 */ /* 0x000fc800078e0209 */
[C---:B--2---:R-:W-:Y:S02]  /*0150*/  IMAD.WIDE R6, R25.reuse, 0x4, R6 ;  /* 0x0000000419067825 */ /* 0x044fe400078e0206 */
[----:B------:R-:W2:Y:S02]  /*0160*/  LDC.64 R2, c[0x0][0x220] ;  /* 0x00008800ff027b82 */ /* 0x000ea40000000a00 */
[C---:B----4-:R-:W-:Y:S01]  /*0170*/  IMAD.WIDE R18, R25.reuse, 0x4, R18 ;  /* 0x0000000419127825 */ /* 0x050fe200078e0212 */
[----:B------:R-:W4:Y:S04]  /*0180*/  @!P4 LDG.E.EL R4, desc[UR4][R6.64] ;  /* 0x000000040604c981 */ /* 0x000f28000c2e1900 */
[----:B------:R1:W4:Y:S01]  /*0190*/  @!P4 LDG.E.EL R8, desc[UR4][R18.64] ;  /* 0x000000041208c981 */ /* 0x000322000c2e1900 */
[----:B------:R-:W3:Y:S08]  /*01a0*/  LDC.64 R16, c[0x0][0x248] ;  /* 0x00009200ff107b82 */ /* 0x000ef00000000a00 */
[----:B------:R-:W3:Y:S01]  /*01b0*/  LDC.64 R20, c[0x0][0x268] ;  /* 0x00009a00ff147b82 */ /* 0x000ee20000000a00 */
[----:B------:R-:W-:Y:S01]  /*01c0*/  MOV R0, RZ ;  /* 0x000000ff00007202 */ /* 0x000fe20000000f00 */
[----:B--2---:R-:W-:-:S06]  /*01d0*/  IMAD.WIDE R2, R25, 0x4, R2 ;  /* 0x0000000419027825 */ /* 0x004fcc00078e0202 */
[----:B01----:R-:W0:Y:S01]  /*01e0*/  LDC.64 R18, c[0x0][0x260] ;  /* 0x00009800ff127b82 */ /* 0x003e220000000a00 */
[----:B------:R-:W-:Y:S01]  /*01f0*/  CS2R R6, SRZ ;  /* 0x0000000000067805 */ /* 0x000fe2000001ff00 */
[----:B------:R1:W2:Y:S01]  /*0200*/  @!P4 LDG.E.EL R5, desc[UR4][R2.64] ;  /* 0x000000040205c981 */ /* 0x0002a2000c2e1900 */
[----:B-----5:R-:W-:-:S04]  /*0210*/  IMAD.WIDE R28, R25, 0x4, R28 ;  /* 0x00000004191c7825 */ /* 0x020fc800078e021c */
[C---:B------:R-:W-:Y:S01]  /*0220*/  IMAD.WIDE R10, R9.reuse, 0x4, R10 ;  /* 0x00000004090a7825 */ /* 0x040fe200078e020a */
[----:B------:R-:W5:Y:S03]  /*0230*/  @!P4 LDG.E.EL R7, desc[UR4][R28.64] ;  /* 0x000000041c07c981 */ /* 0x000f66000c2e1900 */
[----:B------:R-:W-:Y:S01]  /*0240*/  IMAD.WIDE R12, R9, 0x4, R12 ;  /* 0x00000004090c7825 */ /* 0x000fe200078e020c */
[----:B-1----:R-:W-:-:S03]  /*0250*/  CS2R R2, SRZ ;  /* 0x0000000000027805 */ /* 0x002fc6000001ff00 */
[C---:B---3--:R-:W-:Y:S01]  /*0260*/  IMAD.WIDE R26, R25.reuse, 0x4, R26 ;  /* 0x00000004191a7825 */ /* 0x048fe200078e021a */
[----:B------:R-:W5:Y:S03]  /*0270*/  @!P4 LDG.E R0, desc[UR4][R12.64] ;  /* 0x000000040c00c981 */ /* 0x000f66000c1e1900 */
[C---:B------:R-:W-:Y:S01]  /*0280*/  IMAD.WIDE R22, R25.reuse, 0x4, R22 ;  /* 0x0000000419167825 */ /* 0x040fe200078e0216 */
[----:B------:R-:W2:Y:S03]  /*0290*/  @!P4 LDG.E R2, desc[UR4][R10.64] ;  /* 0x000000040a02c981 */ /* 0x000ea6000c1e1900 */
[C---:B------:R-:W-:Y:S01]  /*02a0*/  IMAD.WIDE R14, R25.reuse, 0x4, R14 ;  /* 0x00000004190e7825 */ /* 0x040fe200078e020e */
[----:B------:R1:W3:Y:S03]  /*02b0*/  @!P4 LDG.E.EL R6, desc[UR4][R26.64] ;  /* 0x000000041a06c981 */ /* 0x0002e6000c2e1900 */
[C---:B------:R-:W-:Y:S01]  /*02c0*/  IMAD.WIDE R16, R25.reuse, 0x4, R16 ;  /* 0x0000000419107825 */ /* 0x040fe200078e0210 */
[----:B------:R-:W3:Y:S03]  /*02d0*/  @!P4 LDG.E.EL R3, desc[UR4][R22.64] ;  /* 0x000000041603c981 */ /* 0x000ee6000c2e1900 */
[----:B0-----:R-:W-:Y:S01]  /*02e0*/  IMAD.WIDE R18, R25, 0x4, R18 ;  /* 0x0000000419127825 */ /* 0x001fe200078e0212 */
[----:B-1----:R-:W-:-:S03]  /*02f0*/  CS2R R26, SRZ ;  /* 0x00000000001a7805 */ /* 0x002fc6000001ff00 */
[----:B------:R-:W-:Y:S01]  /*0300*/  IMAD.WIDE R20, R25, 0x4, R20 ;  /* 0x0000000419147825 */ /* 0x000fe200078e0214 */
[----:B------:R-:W-:Y:S02]  /*0310*/  CS2R R24, SRZ ;  /* 0x0000000000187805 */ /* 0x000fe4000001ff00 */
[----:B------:R0:W3:Y:S04]  /*0320*/  @!P4 LDG.E.EL R26, desc[UR4][R14.64] ;  /* 0x000000040e1ac981 */ /* 0x0000e8000c2e1900 */
[----:B------:R1:W3:Y:S04]  /*0330*/  @!P4 LDG.E.EL R25, desc[UR4][R16.64] ;  /* 0x000000041019c981 */ /* 0x0002e8000c2e1900 */
[----:B------:R-:W3:Y:S01]  /*0340*/  @!P4 LDG.E.EL R27, desc[UR4][R18.64] ;  /* 0x00000004121bc981 */ /* 0x000ee2000c2e1900 */
[----:B0-----:R-:W0:Y:S03]  /*0350*/  LDC.64 R14, c[0x0][0x270] ;  /* 0x00009c00ff0e7b82 */ /* 0x001e260000000a00 */
[----:B------:R-:W3:Y:S01]  /*0360*/  @!P4 LDG.E.EL R24, desc[UR4][R20.64] ;  /* 0x000000041418c981 */ /* 0x000ee2000c2e1900 */
[----:B0-----:R-:W-:-:S04]  /*0370*/  IMAD.WIDE R14, R9, 0x4, R14 ;  /* 0x00000004090e7825 */ /* 0x001fc800078e020e */
[----:B----4-:R-:W-:Y:S01]  /*0380*/  FADD R4, R4, 9.9999997473787516356e-06 ;  /* 0x3727c5ac04047421 */ /* 0x010fe20000000000 */
[----:B------:R-:W-:-:S03]  /*0390*/  FADD R8, R8, 9.9999997473787516356e-06 ;  /* 0x3727c5ac08087421 */ /* 0x000fc60000000000 */
[----:B------:R-:W0:Y:S08]  /*03a0*/  MUFU.SQRT R22, R4 ;  /* 0x0000000400167308 */ /* 0x000e300000002000 */
[----:B------:R-:W4:Y:S01]  /*03b0*/  MUFU.SQRT R23, R8 ;  /* 0x0000000800177308 */ /* 0x000f220000002000 */
[C---:B0-----:R-:W-:Y:S02]  /*03c0*/  FSETP.GT.AND P0, PT, R22.reuse, 8.50705917302346158658e+37, PT ;  /* 0x7e8000001600780b */ /* 0x041fe40003f04000 */
[----:B------:R-:W-:-:S02]  /*03d0*/  FSETP.GEU.AND P2, PT, R22, 1.175494350822287508e-38, PT ;  /* 0x008000001600780b */ /* 0x000fc40003f4e000 */
[C---:B----4-:R-:W-:Y:S02]  /*03e0*/  FSETP.GT.AND P1, PT, R23.reuse, 8.50705917302346158658e+37, PT ;  /* 0x7e8000001700780b */ /* 0x050fe40003f24000 */
[----:B------:R-:W-:-:S07]  /*03f0*/  FSETP.GEU.AND P3, PT, R23, 1.175494350822287508e-38, PT ;  /* 0x008000001700780b */ /* 0x000fce0003f6e000 */
[----:B------:R-:W-:Y:S01]  /*0400*/  @P0 FMUL R22, R22, 0.25 ;  /* 0x3e80000016160820 */ /* 0x000fe20000400000 */
[----:B------:R-:W-:-:S03]  /*0410*/  HFMA2.MMA R4, -RZ, RZ, 1.625, 0 ;  /* 0x3e800000ff047435 */ /* 0x000fc600000001ff */
[----:B------:R-:W-:Y:S01]  /*0420*/  @!P2 FMUL R22, R22, 16777216 ;  /* 0x4b8000001616a820 */ /* 0x000fe20000400000 */
[----:B------:R-:W-:-:S04]  /*0430*/  @P1 FMUL R23, R23, 0.25 ;  /* 0x3e80000017171820 */ /* 0x000fc80000400000 */
[----:B------:R-:W-:Y:S01]  /*0440*/  @!P3 FMUL R23, R23, 16777216 ;  /* 0x4b8000001717b820 */ /* 0x000fe20000400000 */
[----:B------:R-:W0:Y:S01]  /*0450*/  MUFU.RCP R22, R22 ;  /* 0x0000001600167308 */ /* 0x000e220000001000 */
[----:B-1----:R-:W-:-:S07]  /*0460*/  FSEL R17, R4, 1, P0 ;  /* 0x3f80000004117808 */ /* 0x002fce0000000000 */
[----:B------:R-:W1:Y:S01]  /*0470*/  MUFU.RCP R23, R23 ;  /* 0x0000001700177308 */ /* 0x000e620000001000 */
[----:B------:R-:W-:Y:S01]  /*0480*/  FSEL R4, R4, 1, P1 ;  /* 0x3f80000004047808 */ /* 0x000fe20000800000 */
[----:B------:R-:W-:Y:S01]  /*0490*/  @!P2 FMUL R17, R17, 16777216 ;  /* 0x4b8000001111a820 */ /* 0x000fe20000400000 */
[----:B--2---:R-:W-:Y:S01]  /*04a0*/  FADD R5, R5, R2 ;  /* 0x0000000205057221 */ /* 0x004fe20000000000 */
[----:B-----5:R-:W-:Y:S02]  /*04b0*/  FADD R0, R7, R0 ;  /* 0x0000000007007221 */ /* 0x020fe40000000000 */
[----:B------:R-:W-:Y:S01]  /*04c0*/  @!P3 FMUL R4, R4, 16777216 ;  /* 0x4b8000000404b820 */ /* 0x000fe20000400000 */
[----:B0-----:R-:W-:Y:S01]  /*04d0*/  FMUL R22, R22, R17 ;  /* 0x0000001116167220 */ /* 0x001fe20000400000 */
[----:B---3--:R-:W-:Y:S01]  /*04e0*/  FADD R7, R5, -R6 ;  /* 0x8000000605077221 */ /* 0x008fe20000000000 */
[----:B------:R-:W-:Y:S01]  /*04f0*/  FADD R3, R0, -R3 ;  /* 0x8000000300037221 */ /* 0x000fe20000000000 */
[----:B-1----:R-:W-:-:S02]  /*0500*/  FMUL R4, R23, R4 ;  /* 0x0000000417047220 */ /* 0x002fc40000400000 */
[----:B------:R-:W-:Y:S02]  /*0510*/  FMUL R22, R22, R7 ;  /* 0x0000000716167220 */ /* 0x000fe40000400000 */
[----:B------:R-:W-:Y:S02]  /*0520*/  FMUL R3, R4, R3 ;  /* 0x0000000304037220 */ /* 0x000fe40000400000 */
[----:B------:R-:W-:Y:S01]  /*0530*/  FFMA R22, R22, R26, R25 ;  /* 0x0000001a16167223 */ /* 0x000fe20000000019 */
[----:B------:R0:W-:Y:S01]  /*0540*/  @!P4 STG.E desc[UR4][R10.64], R5 ;  /* 0x000000050a00c986 */ /* 0x0001e2000c101904 */
[----:B------:R-:W-:-:S03]  /*0550*/  FFMA R3, R3, R27, R24 ;  /* 0x0000001b03037223 */ /* 0x000fc60000000018 */
[----:B------:R0:W-:Y:S01]  /*0560*/  @!P4 STG.E desc[UR4][R12.64], R0 ;  /* 0x000000000c00c986 */ /* 0x0001e2000c101904 */
[----:B------:R-:W-:Y:S01]  /*0570*/  FADD R3, R22, R3 ;  /* 0x0000000316037221 */ /* 0x000fe20000000000 */
[----:B0-----:R-:W-:Y:S06]  /*0580*/  @P4 EXIT ;  /* 0x000000000000494d */ /* 0x001fec0003800000 */
[----:B------:R-:W-:Y:S01]  /*0590*/  STG.E desc[UR4][R14.64], R3 ;  /* 0x000000030e007986 */ /* 0x000fe2000c101904 */
[----:B------:R-:W-:Y:S05]  /*05a0*/  EXIT ;  /* 0x000000000000794d */ /* 0x000fea0003800000 */
.L_x_0:
[----:B------:R-:W-:-:S00]  /*05b0*/  BRA `(.L_x_0) ;  /* 0xfffffffc00fc7947 */ /* 0x000fc0000383ffff */
[----:B------:R-:W-:-:S00]  /*05c0*/  NOP ;  /* 0x0000000000007918 */ /* 0x000fc00000000000 */
        /* <DEDUP_REMOVED lines=11> */
.L_x_1:


//--------------------- .nv.global.init           --------------------------
	.section	.nv.global.init,"aw",@progbits
.nv.global.init:
	.type		_$_str,@object
	.size		_$_str,(_$_str_$_2 - _$_str)
_$_str:
        /*0000*/ 	.byte	0x5f, 0x5f, 0x43, 0x55, 0x44, 0x41, 0x5f, 0x46, 0x54, 0x5a, 0x00
	.type		_$_str_$_2,@object
	.size		_$_str_$_2,(.L_1 - _$_str_$_2)
_$_str_$_2:
        /*000b*/ 	.byte	0x5f, 0x5f, 0x43, 0x55, 0x44, 0x41, 0x5f, 0x50, 0x52, 0x45, 0x43, 0x5f, 0x53, 0x51, 0x52, 0x54
        /*001b*/ 	.byte	0x00
.L_1:


//--------------------- .nv.constant0.triton_poi_fused__native_batch_norm_legit_no_training_add_convolution_86 --------------------------
	.section	.nv.constant0.triton_poi_fused__native_batch_norm_legit_no_training_add_convolution_86,"a",@progbits
	.sectionflags	@""
	.align	4
.nv.constant0.triton_poi_fused__native_batch_norm_legit_no_training_add_convolution_86:
	.zero		636
